//
// Generated by NVIDIA NVVM Compiler
//
// Compiler Build ID: CL-36424714
// Cuda compilation tools, release 13.0, V13.0.88
// Based on NVVM 20.0.0
//

.version 9.0
.target sm_100
.address_size 64

	// .globl	_Z16compararMatricesPA16_iS0_S0_

.visible .entry _Z16compararMatricesPA16_iS0_S0_(
	.param .u64 .ptr .align 1 _Z16compararMatricesPA16_iS0_S0__param_0,
	.param .u64 .ptr .align 1 _Z16compararMatricesPA16_iS0_S0__param_1,
	.param .u64 .ptr .align 1 _Z16compararMatricesPA16_iS0_S0__param_2
)
{
	.reg .pred 	%p<3>;
	.reg .b32 	%r<15>;
	.reg .b64 	%rd<17>;

	ld.param.u64 	%rd5, [_Z16compararMatricesPA16_iS0_S0__param_0];
	ld.param.u64 	%rd4, [_Z16compararMatricesPA16_iS0_S0__param_1];
	ld.param.u64 	%rd6, [_Z16compararMatricesPA16_iS0_S0__param_2];
	cvta.to.global.u64 	%rd7, %rd5;
	cvta.to.global.u64 	%rd8, %rd6;
	mov.u32 	%r6, %ntid.x;
	mov.u32 	%r7, %ctaid.x;
	mov.u32 	%r8, %tid.x;
	mad.lo.s32 	%r1, %r6, %r7, %r8;
	mov.u32 	%r9, %ntid.y;
	mov.u32 	%r10, %ctaid.y;
	mov.u32 	%r11, %tid.y;
	mad.lo.s32 	%r2, %r9, %r10, %r11;
	mul.wide.s32 	%rd9, %r1, 64;
	add.s64 	%rd10, %rd8, %rd9;
	mul.wide.u32 	%rd11, %r2, 4;
	add.s64 	%rd1, %rd10, %rd11;
	ld.global.u32 	%r14, [%rd1];
	add.s64 	%rd12, %rd7, %rd9;
	add.s64 	%rd2, %rd12, %rd11;
	ld.global.u32 	%r12, [%rd2];
	setp.le.s32 	%p1, %r14, %r12;
	@%p1 bra 	$L__BB0_2;
	st.global.u32 	[%rd2], %r14;
	ld.global.u32 	%r14, [%rd1];
$L__BB0_2:
	cvta.to.global.u64 	%rd13, %rd4;
	add.s64 	%rd15, %rd13, %rd9;
	add.s64 	%rd3, %rd15, %rd11;
	ld.global.u32 	%r13, [%rd3];
	setp.ge.s32 	%p2, %r14, %r13;
	@%p2 bra 	$L__BB0_4;
	st.global.u32 	[%rd3], %r14;
$L__BB0_4:
	ret;

}


// ===== COMPILED SASS (sm_100) =====

	.target	sm_100

	.elftype	@"ET_EXEC"


//--------------------- .note.nv.tkinfo           --------------------------
	.section	.note.nv.tkinfo,"",@"SHT_NOTE"
	.sectionflags	@"SHF_NOTE_NV_TKINFO"
	.tkinfo
        /*0018*/ 	.word	0x00000002
        /*0030*/ 	.string	""
        /*0030*/ 	.string	"ptxas"
        /*0030*/ 	.string	"Cuda compilation tools, release 13.0, V13.0.88"
        /*0030*/ 	.string	"Build cuda_13.0.r13.0/compiler.36424714_0"
        /*0030*/ 	.string	"-arch sm_100 -m 64 "



//--------------------- .note.nv.cuinfo           --------------------------
	.section	.note.nv.cuinfo,"",@"SHT_NOTE"
	.sectionflags	@"SHF_NOTE_NV_CUINFO"
        /*0018*/ 	.short	0x0002
        /*001a*/ 	.short	0x0064
        /*001c*/ 	.short	0x0082
	.zero		2


//--------------------- .nv.info                  --------------------------
	.section	.nv.info,"",@"SHT_CUDA_INFO"
	.align	4


	//----- nvinfo : EIATTR_REGCOUNT
	.align		4
        /*0000*/ 	.byte	0x04, 0x2f
        /*0002*/ 	.short	(.L_1 - .L_0)
	.align		4
.L_0:
        /*0004*/ 	.word	index@(_Z16compararMatricesPA16_iS0_S0_)
        /*0008*/ 	.word	0x00000010


	//----- nvinfo : EIATTR_FRAME_SIZE
	.align		4
.L_1:
        /*000c*/ 	.byte	0x04, 0x11
        /*000e*/ 	.short	(.L_3 - .L_2)
	.align		4
.L_2:
        /*0010*/ 	.word	index@(_Z16compararMatricesPA16_iS0_S0_)
        /*0014*/ 	.word	0x00000000


	//----- nvinfo : EIATTR_MIN_STACK_SIZE
	.align		4
.L_3:
        /*0018*/ 	.byte	0x04, 0x12
        /*001a*/ 	.short	(.L_5 - .L_4)
	.align		4
.L_4:
        /*001c*/ 	.word	index@(_Z16compararMatricesPA16_iS0_S0_)
        /*0020*/ 	.word	0x00000000
.L_5:


//--------------------- .nv.compat                --------------------------
	.section	.nv.compat,"",@"SHT_CUDA_COMPAT_INFO"
	.align	4
        /*0000*/ 	.byte	0x02, 0x09, 0x00, 0x00, 0x02, 0x02, 0x01, 0x00, 0x02, 0x05, 0x05, 0x00, 0x03, 0x07, 0x01, 0x01
        /*0010*/ 	.byte	0x02, 0x03, 0x00, 0x00, 0x02, 0x06, 0x01, 0x00, 0x04, 0x0b, 0x08, 0x00, 0x09, 0x00, 0x00, 0x00
        /*0020*/ 	.byte	0x00, 0x00, 0x00, 0x00


//--------------------- .nv.info._Z16compararMatricesPA16_iS0_S0_ --------------------------
	.section	.nv.info._Z16compararMatricesPA16_iS0_S0_,"",@"SHT_CUDA_INFO"
	.sectionflags	@""
	.align	4


	//----- nvinfo : EIATTR_CUDA_API_VERSION
	.align		4
        /*0000*/ 	.byte	0x04, 0x37
        /*0002*/ 	.short	(.L_7 - .L_6)
.L_6:
        /*0004*/ 	.word	0x00000082


	//----- nvinfo : EIATTR_KPARAM_INFO
	.align		4
.L_7:
        /*0008*/ 	.byte	0x04, 0x17
        /*000a*/ 	.short	(.L_9 - .L_8)
.L_8:
        /*000c*/ 	.word	0x00000000
        /*0010*/ 	.short	0x0002
        /*0012*/ 	.short	0x0010
        /*0014*/ 	.byte	0x00, 0xf5, 0x21, 0x00


	//----- nvinfo : EIATTR_KPARAM_INFO
	.align		4
.L_9:
        /*0018*/ 	.byte	0x04, 0x17
        /*001a*/ 	.short	(.L_11 - .L_10)
.L_10:
        /*001c*/ 	.word	0x00000000
        /*0020*/ 	.short	0x0001
        /*0022*/ 	.short	0x0008
        /*0024*/ 	.byte	0x00, 0xf5, 0x21, 0x00


	//----- nvinfo : EIATTR_KPARAM_INFO
	.align		4
.L_11:
        /*0028*/ 	.byte	0x04, 0x17
        /*002a*/ 	.short	(.L_13 - .L_12)
.L_12:
        /*002c*/ 	.word	0x00000000
        /*0030*/ 	.short	0x0000
        /*0032*/ 	.short	0x0000
        /*0034*/ 	.byte	0x00, 0xf5, 0x21, 0x00


	//----- nvinfo : EIATTR_SPARSE_MMA_MASK
	.align		4
.L_13:
        /*0038*/ 	.byte	0x03, 0x50
        /*003a*/ 	.short	0x0000


	//----- nvinfo : EIATTR_MAXREG_COUNT
	.align		4
        /*003c*/ 	.byte	0x03, 0x1b
        /*003e*/ 	.short	0x00ff


	//----- nvinfo : EIATTR_MERCURY_ISA_VERSION
	.align		4
        /*0040*/ 	.byte	0x03, 0x5f
        /*0042*/ 	.short	0x0101


	//----- nvinfo : EIATTR_VRC_CTA_INIT_COUNT
	.align		4
        /*0044*/ 	.byte	0x02, 0x4a
	.zero		1
	.zero		1


	//----- nvinfo : EIATTR_EXIT_INSTR_OFFSETS
	.align		4
        /*0048*/ 	.byte	0x04, 0x1c
        /*004a*/ 	.short	(.L_15 - .L_14)


	//   ....[0]....
.L_14:
        /*004c*/ 	.word	0x000001a0


	//   ....[1]....
        /*0050*/ 	.word	0x000001c0


	//----- nvinfo : EIATTR_CBANK_PARAM_SIZE
	.align		4
.L_15:
        /*0054*/ 	.byte	0x03, 0x19
        /*0056*/ 	.short	0x0018


	//----- nvinfo : EIATTR_PARAM_CBANK
	.align		4
        /*0058*/ 	.byte	0x04, 0x0a
        /*005a*/ 	.short	(.L_17 - .L_16)
	.align		4
.L_16:
        /*005c*/ 	.word	index@(.nv.constant0._Z16compararMatricesPA16_iS0_S0_)
        /*0060*/ 	.short	0x0380
        /*0062*/ 	.short	0x0018


	//----- nvinfo : EIATTR_SW_WAR
	.align		4
.L_17:
        /*0064*/ 	.byte	0x04, 0x36
        /*0066*/ 	.short	(.L_19 - .L_18)
.L_18:
        /*0068*/ 	.word	0x00000008
.L_19:


//--------------------- .nv.callgraph             --------------------------
	.section	.nv.callgraph,"",@"SHT_CUDA_CALLGRAPH"
	.align	4
	.sectionentsize	8
	.align		4
        /*0000*/ 	.word	0x00000000
	.align		4
        /*0004*/ 	.word	0xffffffff
	.align		4
        /*0008*/ 	.word	0x00000000
	.align		4
        /*000c*/ 	.word	0xfffffffe
	.align		4
        /*0010*/ 	.word	0x00000000
	.align		4
        /*0014*/ 	.word	0xfffffffd
	.align		4
        /*0018*/ 	.word	0x00000000
	.align		4
        /*001c*/ 	.word	0xfffffffc


//--------------------- .text._Z16compararMatricesPA16_iS0_S0_ --------------------------
	.section	.text._Z16compararMatricesPA16_iS0_S0_,"ax",@progbits
	.align	128
        .global         _Z16compararMatricesPA16_iS0_S0_
        .type           _Z16compararMatricesPA16_iS0_S0_,@function
        .size           _Z16compararMatricesPA16_iS0_S0_,(.L_x_1 - _Z16compararMatricesPA16_iS0_S0_)
        .other          _Z16compararMatricesPA16_iS0_S0_,@"STO_CUDA_ENTRY STV_DEFAULT"
_Z16compararMatricesPA16_iS0_S0_:
.text._Z16compararMatricesPA16_iS0_S0_:
[----:B------:R-:W-:Y:S01]  /*0000*/  LDC R1, c[0x0][0x37c] ;  /* 0x0000df00ff017b82 */ /* 0x000fe20000000800 */
[----:B------:R-:W0:Y:S07]  /*0010*/  S2R R9, SR_CTAID.X ;  /* 0x0000000000097919 */ /* 0x000e2e0000002500 */
[----:B------:R-:W1:Y:S01]  /*0020*/  LDC.64 R2, c[0x0][0x390] ;  /* 0x0000e400ff027b82 */ /* 0x000e620000000a00 */
[----:B------:R-:W0:Y:S01]  /*0030*/  LDCU UR6, c[0x0][0x360] ;  /* 0x00006c00ff0677ac */ /* 0x000e220008000800 */
[----:B------:R-:W0:Y:S01]  /*0040*/  S2R R0, SR_TID.X ;  /* 0x0000000000007919 */ /* 0x000e220000002100 */
[----:B------:R-:W2:Y:S01]  /*0050*/  LDCU UR7, c[0x0][0x364] ;  /* 0x00006c80ff0777ac */ /* 0x000ea20008000800 */
[----:B------:R-:W2:Y:S04]  /*0060*/  S2R R11, SR_CTAID.Y ;  /* 0x00000000000b7919 */ /* 0x000ea80000002600 */
[----:B------:R-:W3:Y:S01]  /*0070*/  LDC.64 R4, c[0x0][0x380] ;  /* 0x0000e000ff047b82 */ /* 0x000ee20000000a00 */
[----:B------:R-:W4:Y:S01]  /*0080*/  LDCU.64 UR4, c[0x0][0x358] ;  /* 0x00006b00ff0477ac */ /* 0x000f220008000a00 */
[----:B------:R-:W2:Y:S01]  /*0090*/  S2R R6, SR_TID.Y ;  /* 0x0000000000067919 */ /* 0x000ea20000002200 */
[----:B0-----:R-:W-:-:S04]  /*00a0*/  IMAD R9, R9, UR6, R0 ;  /* 0x0000000609097c24 */ /* 0x001fc8000f8e0200 */
[----:B-1----:R-:W-:-:S04]  /*00b0*/  IMAD.WIDE R2, R9, 0x40, R2 ;  /* 0x0000004009027825 */ /* 0x002fc800078e0202 */
[----:B---3--:R-:W-:-:S04]  /*00c0*/  IMAD.WIDE R4, R9, 0x40, R4 ;  /* 0x0000004009047825 */ /* 0x008fc800078e0204 */
[----:B--2---:R-:W-:Y:S02]  /*00d0*/  IMAD R11, R11, UR7, R6 ;  /* 0x000000070b0b7c24 */ /* 0x004fe4000f8e0206 */
[----:B------:R-:W0:Y:S02]  /*00e0*/  LDC.64 R6, c[0x0][0x388] ;  /* 0x0000e200ff067b82 */ /* 0x000e240000000a00 */
[----:B------:R-:W-:-:S04]  /*00f0*/  IMAD.WIDE.U32 R2, R11, 0x4, R2 ;  /* 0x000000040b027825 */ /* 0x000fc800078e0002 */
[----:B------:R-:W-:Y:S01]  /*0100*/  IMAD.WIDE.U32 R4, R11, 0x4, R4 ;  /* 0x000000040b047825 */ /* 0x000fe200078e0004 */
[----:B----4-:R-:W2:Y:S04]  /*0110*/  LDG.E R13, desc[UR4][R2.64] ;  /* 0x00000004020d7981 */ /* 0x010ea8000c1e1900 */
[----:B------:R-:W2:Y:S01]  /*0120*/  LDG.E R0, desc[UR4][R4.64] ;  /* 0x0000000404007981 */ /* 0x000ea2000c1e1900 */
[----:B0-----:R-:W-:-:S04]  /*0130*/  IMAD.WIDE R6, R9, 0x40, R6 ;  /* 0x0000004009067825 */ /* 0x001fc800078e0206 */
[----:B------:R-:W-:Y:S01]  /*0140*/  IMAD.WIDE.U32 R6, R11, 0x4, R6 ;  /* 0x000000040b067825 */ /* 0x000fe200078e0006 */
[----:B--2---:R-:W-:-:S13]  /*0150*/  ISETP.GT.AND P0, PT, R13, R0, PT ;  /* 0x000000000d00720c */ /* 0x004fda0003f04270 */
[----:B------:R0:W-:Y:S04]  /*0160*/  @P0 STG.E desc[UR4][R4.64], R13 ;  /* 0x0000000d04000986 */ /* 0x0001e8000c101904 */
[----:B------:R-:W2:Y:S04]  /*0170*/  LDG.E R0, desc[UR4][R6.64] ;  /* 0x0000000406007981 */ /* 0x000ea8000c1e1900 */
[----:B0-----:R-:W2:Y:S02]  /*0180*/  @P0 LDG.E R13, desc[UR4][R2.64] ;  /* 0x00000004020d0981 */ /* 0x001ea4000c1e1900 */
[----:B--2---:R-:W-:-:S13]  /*0190*/  ISETP.GE.AND P0, PT, R13, R0, PT ;  /* 0x000000000d00720c */ /* 0x004fda0003f06270 */
[----:B------:R-:W-:Y:S05]  /*01a0*/  @P0 EXIT ;  /* 0x000000000000094d */ /* 0x000fea0003800000 */
[----:B------:R-:W-:Y:S01]  /*01b0*/  STG.E desc[UR4][R6.64], R13 ;  /* 0x0000000d06007986 */ /* 0x000fe2000c101904 */
[----:B------:R-:W-:Y:S05]  /*01c0*/  EXIT ;  /* 0x000000000000794d */ /* 0x000fea0003800000 */
.L_x_0:
[----:B------:R-:W-:-:S00]  /*01d0*/  BRA `(.L_x_0) ;  /* 0xfffffffc00fc7947 */ /* 0x000fc0000383ffff */
[----:B------:R-:W-:-:S00]  /*01e0*/  NOP ;  /* 0x0000000000007918 */ /* 0x000fc00000000000 */
        /* <DEDUP_REMOVED lines=9> */
.L_x_1:


//--------------------- .nv.shared.reserved.0     --------------------------
	.section	.nv.shared.reserved.0,"aw",@nobits
	.weak		__nv_reservedSMEM_offset_0_alias
	.size		__nv_reservedSMEM_offset_0_alias, 0, 64
	.other		__nv_reservedSMEM_offset_0_alias,@"STO_CUDA_RESERVED_SHARED STV_DEFAULT"
__nv_reservedSMEM_offset_0_alias:
	.zero		0
	.zero		64


//--------------------- .nv.constant0._Z16compararMatricesPA16_iS0_S0_ --------------------------
	.section	.nv.constant0._Z16compararMatricesPA16_iS0_S0_,"a",@progbits
	.sectionflags	@""
	.align	4
.nv.constant0._Z16compararMatricesPA16_iS0_S0_:
	.zero		920


//--------------------- SYMBOLS --------------------------

	.type		.nv.reservedSmem.offset0,@object
	.size		.nv.reservedSmem.offset0,0x4
